//
// Generated by NVIDIA NVVM Compiler
//
// Compiler Build ID: CL-36424714
// Cuda compilation tools, release 13.0, V13.0.88
// Based on NVVM 20.0.0
//

.version 9.0
.target sm_100
.address_size 64

	// .globl	_Z5printv
.extern .func  (.param .b32 func_retval0) vprintf
(
	.param .b64 vprintf_param_0,
	.param .b64 vprintf_param_1
)
;
.global .align 1 .b8 $str[19] = {71, 80, 85, 58, 32, 72, 101, 108, 108, 111, 32, 87, 111, 114, 108, 100, 33, 10};

.visible .entry _Z5printv()
{
	.reg .b32 	%r<3>;
	.reg .b64 	%rd<3>;

	mov.u64 	%rd1, $str;
	cvta.global.u64 	%rd2, %rd1;
	{ // callseq 0, 0
	.param .b64 param0;
	st.param.b64 	[param0], %rd2;
	.param .b64 param1;
	st.param.b64 	[param1], 0;
	.param .b32 retval0;
	call.uni (retval0), 
	vprintf, 
	(
	param0, 
	param1
	);
	ld.param.b32 	%r1, [retval0];
	} // callseq 0
	ret;

}


// ===== COMPILED SASS (sm_100) =====

	.target	sm_100

	.elftype	@"ET_EXEC"


//--------------------- .note.nv.tkinfo           --------------------------
	.section	.note.nv.tkinfo,"",@"SHT_NOTE"
	.sectionflags	@"SHF_NOTE_NV_TKINFO"
	.tkinfo
        /*0018*/ 	.word	0x00000002
        /*0030*/ 	.string	""
        /*0030*/ 	.string	"ptxas"
        /*0030*/ 	.string	"Cuda compilation tools, release 13.0, V13.0.88"
        /*0030*/ 	.string	"Build cuda_13.0.r13.0/compiler.36424714_0"
        /*0030*/ 	.string	"-arch sm_100 -m 64 "



//--------------------- .note.nv.cuinfo           --------------------------
	.section	.note.nv.cuinfo,"",@"SHT_NOTE"
	.sectionflags	@"SHF_NOTE_NV_CUINFO"
        /*0018*/ 	.short	0x0002
        /*001a*/ 	.short	0x0064
        /*001c*/ 	.short	0x0082
	.zero		2


//--------------------- .nv.info                  --------------------------
	.section	.nv.info,"",@"SHT_CUDA_INFO"
	.align	4


	//----- nvinfo : EIATTR_REGCOUNT
	.align		4
        /*0000*/ 	.byte	0x04, 0x2f
        /*0002*/ 	.short	(.L_2 - .L_1)
	.align		4
.L_1:
        /*0004*/ 	.word	index@(_Z5printv)
        /*0008*/ 	.word	0x00000018


	//----- nvinfo : EIATTR_FRAME_SIZE
	.align		4
.L_2:
        /*000c*/ 	.byte	0x04, 0x11
        /*000e*/ 	.short	(.L_4 - .L_3)
	.align		4
.L_3:
        /*0010*/ 	.word	index@(_Z5printv)
        /*0014*/ 	.word	0x00000000


	//----- nvinfo : EIATTR_MIN_STACK_SIZE
	.align		4
.L_4:
        /*0018*/ 	.byte	0x04, 0x12
        /*001a*/ 	.short	(.L_6 - .L_5)
	.align		4
.L_5:
        /*001c*/ 	.word	index@(_Z5printv)
        /*0020*/ 	.word	0x00000000
.L_6:


//--------------------- .nv.compat                --------------------------
	.section	.nv.compat,"",@"SHT_CUDA_COMPAT_INFO"
	.align	4
        /*0000*/ 	.byte	0x02, 0x09, 0x00, 0x00, 0x02, 0x02, 0x01, 0x00, 0x02, 0x05, 0x05, 0x00, 0x03, 0x07, 0x01, 0x01
        /*0010*/ 	.byte	0x02, 0x03, 0x00, 0x00, 0x02, 0x06, 0x01, 0x00, 0x04, 0x0b, 0x08, 0x00, 0x09, 0x00, 0x00, 0x00
        /*0020*/ 	.byte	0x00, 0x00, 0x00, 0x00


//--------------------- .nv.info._Z5printv        --------------------------
	.section	.nv.info._Z5printv,"",@"SHT_CUDA_INFO"
	.sectionflags	@""
	.align	4


	//----- nvinfo : EIATTR_CUDA_API_VERSION
	.align		4
        /*0000*/ 	.byte	0x04, 0x37
        /*0002*/ 	.short	(.L_8 - .L_7)
.L_7:
        /*0004*/ 	.word	0x00000082


	//----- nvinfo : EIATTR_SPARSE_MMA_MASK
	.align		4
.L_8:
        /*0008*/ 	.byte	0x03, 0x50
        /*000a*/ 	.short	0x0000


	//----- nvinfo : EIATTR_MAXREG_COUNT
	.align		4
        /*000c*/ 	.byte	0x03, 0x1b
        /*000e*/ 	.short	0x00ff


	//----- nvinfo : EIATTR_EXTERNS
	.align		4
        /*0010*/ 	.byte	0x04, 0x0f
        /*0012*/ 	.short	(.L_10 - .L_9)


	//   ....[0]....
	.align		4
.L_9:
        /*0014*/ 	.word	index@(vprintf)


	//----- nvinfo : EIATTR_MERCURY_ISA_VERSION
	.align		4
.L_10:
        /*0018*/ 	.byte	0x03, 0x5f
        /*001a*/ 	.short	0x0101


	//----- nvinfo : EIATTR_VRC_CTA_INIT_COUNT
	.align		4
        /*001c*/ 	.byte	0x02, 0x4a
	.zero		1
	.zero		1


	//----- nvinfo : EIATTR_SYSCALL_OFFSETS
	.align		4
        /*0020*/ 	.byte	0x04, 0x46
        /*0022*/ 	.short	(.L_12 - .L_11)


	//   ....[0]....
.L_11:
        /*0024*/ 	.word	0x00000080


	//----- nvinfo : EIATTR_EXIT_INSTR_OFFSETS
	.align		4
.L_12:
        /*0028*/ 	.byte	0x04, 0x1c
        /*002a*/ 	.short	(.L_14 - .L_13)


	//   ....[0]....
.L_13:
        /*002c*/ 	.word	0x00000090


	//----- nvinfo : EIATTR_SW_WAR
	.align		4
.L_14:
        /*0030*/ 	.byte	0x04, 0x36
        /*0032*/ 	.short	(.L_16 - .L_15)
.L_15:
        /*0034*/ 	.word	0x00000008
.L_16:


//--------------------- .nv.callgraph             --------------------------
	.section	.nv.callgraph,"",@"SHT_CUDA_CALLGRAPH"
	.align	4
	.sectionentsize	8
	.align		4
        /*0000*/ 	.word	0x00000000
	.align		4
        /*0004*/ 	.word	0xffffffff
	.align		4
        /*0008*/ 	.word	index@(_Z5printv)
	.align		4
        /*000c*/ 	.word	index@(vprintf)
	.align		4
        /*0010*/ 	.word	0x00000000
	.align		4
        /*0014*/ 	.word	0xfffffffe
	.align		4
        /*0018*/ 	.word	0x00000000
	.align		4
        /*001c*/ 	.word	0xfffffffd
	.align		4
        /*0020*/ 	.word	0x00000000
	.align		4
        /*0024*/ 	.word	0xfffffffc


//--------------------- .nv.constant4             --------------------------
	.section	.nv.constant4,"a",@progbits
	.align	8
	.align		8
.nv.constant4:
        /*0000*/ 	.dword	vprintf
	.align		8
        /*0008*/ 	.dword	$str


//--------------------- .text._Z5printv           --------------------------
	.section	.text._Z5printv,"ax",@progbits
	.align	128
        .global         _Z5printv
        .type           _Z5printv,@function
        .size           _Z5printv,(.L_x_2 - _Z5printv)
        .other          _Z5printv,@"STO_CUDA_ENTRY STV_DEFAULT"
_Z5printv:
.text._Z5printv:
[----:B------:R-:W0:Y:S01]  /*0000*/  LDC R1, c[0x0][0x37c] ;  /* 0x0000df00ff017b82 */ /* 0x000e220000000800 */
[----:B------:R-:W-:Y:S01]  /*0010*/  MOV R0, 0x0 ;  /* 0x0000000000007802 */ /* 0x000fe20000000f00 */
[----:B------:R-:W1:Y:S01]  /*0020*/  LDCU.64 UR4, c[0x4][0x8] ;  /* 0x01000100ff0477ac */ /* 0x000e620008000a00 */
[----:B------:R-:W-:-:S05]  /*0030*/  CS2R R6, SRZ ;  /* 0x0000000000067805 */ /* 0x000fca000001ff00 */
[----:B------:R2:W3:Y:S01]  /*0040*/  LDC.64 R2, c[0x4][R0] ;  /* 0x0100000000027b82 */ /* 0x0004e20000000a00 */
[----:B-1----:R-:W-:Y:S02]  /*0050*/  IMAD.U32 R4, RZ, RZ, UR4 ;  /* 0x00000004ff047e24 */ /* 0x002fe4000f8e00ff */
[----:B--2---:R-:W-:-:S07]  /*0060*/  IMAD.U32 R5, RZ, RZ, UR5 ;  /* 0x00000005ff057e24 */ /* 0x004fce000f8e00ff */
[----:B------:R-:W-:-:S07]  /*0070*/  LEPC R20, `(.L_x_0) ;  /* 0x000000001014794e */ /* 0x000fce0000000000 */
[----:B0--3--:R-:W-:Y:S05]  /*0080*/  CALL.ABS.NOINC R2 ;  /* 0x0000000002007343 */ /* 0x009fea0003c00000 */
.L_x_0:
[----:B------:R-:W-:Y:S05]  /*0090*/  EXIT ;  /* 0x000000000000794d */ /* 0x000fea0003800000 */
.L_x_1:
[----:B------:R-:W-:-:S00]  /*00a0*/  BRA `(.L_x_1) ;  /* 0xfffffffc00fc7947 */ /* 0x000fc0000383ffff */
[----:B------:R-:W-:-:S00]  /*00b0*/  NOP ;  /* 0x0000000000007918 */ /* 0x000fc00000000000 */
        /* <DEDUP_REMOVED lines=12> */
.L_x_2:


//--------------------- .nv.global.init           --------------------------
	.section	.nv.global.init,"aw",@progbits
.nv.global.init:
	.type		$str,@object
	.size		$str,(.L_0 - $str)
$str:
        /*0000*/ 	.byte	0x47, 0x50, 0x55, 0x3a, 0x20, 0x48, 0x65, 0x6c, 0x6c, 0x6f, 0x20, 0x57, 0x6f, 0x72, 0x6c, 0x64
        /*0010*/ 	.byte	0x21, 0x0a, 0x00
.L_0:


//--------------------- .nv.shared.reserved.0     --------------------------
	.section	.nv.shared.reserved.0,"aw",@nobits
	.weak		__nv_reservedSMEM_offset_0_alias
	.size		__nv_reservedSMEM_offset_0_alias, 0, 64
	.other		__nv_reservedSMEM_offset_0_alias,@"STO_CUDA_RESERVED_SHARED STV_DEFAULT"
__nv_reservedSMEM_offset_0_alias:
	.zero		0
	.zero		64


//--------------------- .nv.constant0._Z5printv   --------------------------
	.section	.nv.constant0._Z5printv,"a",@progbits
	.sectionflags	@""
	.align	4
.nv.constant0._Z5printv:
	.zero		896


//--------------------- SYMBOLS --------------------------

	.type		.nv.reservedSmem.offset0,@object
	.size		.nv.reservedSmem.offset0,0x4
	.type		vprintf,@function
